//
// Generated by NVIDIA NVVM Compiler
//
// Compiler Build ID: CL-36424714
// Cuda compilation tools, release 13.0, V13.0.88
// Based on NVVM 20.0.0
//

.version 9.0
.target sm_100
.address_size 64

	// .globl	_Z8reduceV2ILj256EEvPfS0_i
.extern .shared .align 16 .b8 smemWarp[];

.visible .entry _Z8reduceV2ILj256EEvPfS0_i(
	.param .u64 .ptr .align 1 _Z8reduceV2ILj256EEvPfS0_i_param_0,
	.param .u64 .ptr .align 1 _Z8reduceV2ILj256EEvPfS0_i_param_1,
	.param .u32 _Z8reduceV2ILj256EEvPfS0_i_param_2
)
{
	.reg .pred 	%p<16>;
	.reg .b32 	%r<37>;
	.reg .b32 	%f<34>;
	.reg .b64 	%rd<11>;

	ld.param.u64 	%rd3, [_Z8reduceV2ILj256EEvPfS0_i_param_0];
	ld.param.u64 	%rd2, [_Z8reduceV2ILj256EEvPfS0_i_param_1];
	ld.param.u32 	%r9, [_Z8reduceV2ILj256EEvPfS0_i_param_2];
	cvta.to.global.u64 	%rd1, %rd3;
	mov.u32 	%r1, %tid.x;
	mov.u32 	%r2, %ctaid.x;
	mov.u32 	%r10, %ntid.x;
	mul.lo.s32 	%r11, %r10, %r2;
	shl.b32 	%r12, %r11, 1;
	add.s32 	%r36, %r12, %r1;
	setp.ge.s32 	%p1, %r36, %r9;
	mov.f32 	%f32, 0f00000000;
	@%p1 bra 	$L__BB0_5;
	mov.u32 	%r13, %nctaid.x;
	shl.b32 	%r4, %r13, 9;
	mov.f32 	%f32, 0f00000000;
$L__BB0_2:
	add.s32 	%r6, %r36, 256;
	setp.ge.u32 	%p2, %r6, %r9;
	mov.f32 	%f31, 0f00000000;
	@%p2 bra 	$L__BB0_4;
	mul.wide.u32 	%rd4, %r6, 4;
	add.s64 	%rd5, %rd1, %rd4;
	ld.global.f32 	%f31, [%rd5];
$L__BB0_4:
	mul.wide.s32 	%rd6, %r36, 4;
	add.s64 	%rd7, %rd1, %rd6;
	ld.global.f32 	%f13, [%rd7];
	add.f32 	%f14, %f31, %f13;
	add.f32 	%f32, %f32, %f14;
	add.s32 	%r36, %r36, %r4;
	setp.lt.s32 	%p3, %r36, %r9;
	@%p3 bra 	$L__BB0_2;
$L__BB0_5:
	bar.sync 	0;
	and.b32  	%r8, %r1, 31;
	mov.b32 	%r14, %f32;
	shfl.sync.down.b32	%r15|%p4, %r14, 16, 31, -1;
	mov.b32 	%f15, %r15;
	add.f32 	%f16, %f32, %f15;
	mov.b32 	%r16, %f16;
	shfl.sync.down.b32	%r17|%p5, %r16, 8, 31, -1;
	mov.b32 	%f17, %r17;
	add.f32 	%f18, %f16, %f17;
	mov.b32 	%r18, %f18;
	shfl.sync.down.b32	%r19|%p6, %r18, 4, 31, -1;
	mov.b32 	%f19, %r19;
	add.f32 	%f20, %f18, %f19;
	mov.b32 	%r20, %f20;
	shfl.sync.down.b32	%r21|%p7, %r20, 2, 31, -1;
	mov.b32 	%f21, %r21;
	add.f32 	%f22, %f20, %f21;
	mov.b32 	%r22, %f22;
	shfl.sync.down.b32	%r23|%p8, %r22, 1, 31, -1;
	mov.b32 	%f23, %r23;
	add.f32 	%f6, %f22, %f23;
	setp.ne.s32 	%p9, %r8, 0;
	@%p9 bra 	$L__BB0_7;
	shr.u32 	%r24, %r1, 3;
	mov.u32 	%r25, smemWarp;
	add.s32 	%r26, %r25, %r24;
	st.shared.f32 	[%r26], %f6;
$L__BB0_7:
	bar.sync 	0;
	setp.gt.u32 	%p10, %r1, 7;
	@%p10 bra 	$L__BB0_9;
	shl.b32 	%r27, %r8, 2;
	mov.u32 	%r28, smemWarp;
	add.s32 	%r29, %r28, %r27;
	ld.shared.f32 	%f33, [%r29];
	bra.uni 	$L__BB0_10;
$L__BB0_9:
	setp.gt.u32 	%p11, %r1, 31;
	mov.f32 	%f33, 0f00000000;
	@%p11 bra 	$L__BB0_12;
$L__BB0_10:
	mov.b32 	%r30, %f33;
	shfl.sync.down.b32	%r31|%p12, %r30, 4, 31, -1;
	mov.b32 	%f25, %r31;
	add.f32 	%f26, %f33, %f25;
	mov.b32 	%r32, %f26;
	shfl.sync.down.b32	%r33|%p13, %r32, 2, 31, -1;
	mov.b32 	%f27, %r33;
	add.f32 	%f28, %f26, %f27;
	mov.b32 	%r34, %f28;
	shfl.sync.down.b32	%r35|%p14, %r34, 1, 31, -1;
	mov.b32 	%f29, %r35;
	add.f32 	%f9, %f28, %f29;
	setp.ne.s32 	%p15, %r1, 0;
	@%p15 bra 	$L__BB0_12;
	cvta.to.global.u64 	%rd8, %rd2;
	mul.wide.u32 	%rd9, %r2, 4;
	add.s64 	%rd10, %rd8, %rd9;
	st.global.f32 	[%rd10], %f9;
$L__BB0_12:
	ret;

}


// ===== COMPILED SASS (sm_100) =====

	.target	sm_100

	.elftype	@"ET_EXEC"


//--------------------- .note.nv.tkinfo           --------------------------
	.section	.note.nv.tkinfo,"",@"SHT_NOTE"
	.sectionflags	@"SHF_NOTE_NV_TKINFO"
	.tkinfo
        /*0018*/ 	.word	0x00000002
        /*0030*/ 	.string	""
        /*0030*/ 	.string	"ptxas"
        /*0030*/ 	.string	"Cuda compilation tools, release 13.0, V13.0.88"
        /*0030*/ 	.string	"Build cuda_13.0.r13.0/compiler.36424714_0"
        /*0030*/ 	.string	"-arch sm_100 -m 64 "



//--------------------- .note.nv.cuinfo           --------------------------
	.section	.note.nv.cuinfo,"",@"SHT_NOTE"
	.sectionflags	@"SHF_NOTE_NV_CUINFO"
        /*0018*/ 	.short	0x0002
        /*001a*/ 	.short	0x0064
        /*001c*/ 	.short	0x0082
	.zero		2


//--------------------- .nv.info                  --------------------------
	.section	.nv.info,"",@"SHT_CUDA_INFO"
	.align	4


	//----- nvinfo : EIATTR_REGCOUNT
	.align		4
        /*0000*/ 	.byte	0x04, 0x2f
        /*0002*/ 	.short	(.L_1 - .L_0)
	.align		4
.L_0:
        /*0004*/ 	.word	index@(_Z8reduceV2ILj256EEvPfS0_i)
        /*0008*/ 	.word	0x0000000f


	//----- nvinfo : EIATTR_FRAME_SIZE
	.align		4
.L_1:
        /*000c*/ 	.byte	0x04, 0x11
        /*000e*/ 	.short	(.L_3 - .L_2)
	.align		4
.L_2:
        /*0010*/ 	.word	index@(_Z8reduceV2ILj256EEvPfS0_i)
        /*0014*/ 	.word	0x00000000


	//----- nvinfo : EIATTR_MIN_STACK_SIZE
	.align		4
.L_3:
        /*0018*/ 	.byte	0x04, 0x12
        /*001a*/ 	.short	(.L_5 - .L_4)
	.align		4
.L_4:
        /*001c*/ 	.word	index@(_Z8reduceV2ILj256EEvPfS0_i)
        /*0020*/ 	.word	0x00000000
.L_5:


//--------------------- .nv.compat                --------------------------
	.section	.nv.compat,"",@"SHT_CUDA_COMPAT_INFO"
	.align	4
        /*0000*/ 	.byte	0x02, 0x09, 0x00, 0x00, 0x02, 0x02, 0x01, 0x00, 0x02, 0x05, 0x05, 0x00, 0x03, 0x07, 0x01, 0x01
        /*0010*/ 	.byte	0x02, 0x03, 0x00, 0x00, 0x02, 0x06, 0x01, 0x00, 0x04, 0x0b, 0x08, 0x00, 0x09, 0x00, 0x00, 0x00
        /*0020*/ 	.byte	0x00, 0x00, 0x00, 0x00


//--------------------- .nv.info._Z8reduceV2ILj256EEvPfS0_i --------------------------
	.section	.nv.info._Z8reduceV2ILj256EEvPfS0_i,"",@"SHT_CUDA_INFO"
	.sectionflags	@""
	.align	4


	//----- nvinfo : EIATTR_CUDA_API_VERSION
	.align		4
        /*0000*/ 	.byte	0x04, 0x37
        /*0002*/ 	.short	(.L_7 - .L_6)
.L_6:
        /*0004*/ 	.word	0x00000082


	//----- nvinfo : EIATTR_KPARAM_INFO
	.align		4
.L_7:
        /*0008*/ 	.byte	0x04, 0x17
        /*000a*/ 	.short	(.L_9 - .L_8)
.L_8:
        /*000c*/ 	.word	0x00000000
        /*0010*/ 	.short	0x0002
        /*0012*/ 	.short	0x0010
        /*0014*/ 	.byte	0x00, 0xf0, 0x11, 0x00


	//----- nvinfo : EIATTR_KPARAM_INFO
	.align		4
.L_9:
        /*0018*/ 	.byte	0x04, 0x17
        /*001a*/ 	.short	(.L_11 - .L_10)
.L_10:
        /*001c*/ 	.word	0x00000000
        /*0020*/ 	.short	0x0001
        /*0022*/ 	.short	0x0008
        /*0024*/ 	.byte	0x00, 0xf5, 0x21, 0x00


	//----- nvinfo : EIATTR_KPARAM_INFO
	.align		4
.L_11:
        /*0028*/ 	.byte	0x04, 0x17
        /*002a*/ 	.short	(.L_13 - .L_12)
.L_12:
        /*002c*/ 	.word	0x00000000
        /*0030*/ 	.short	0x0000
        /*0032*/ 	.short	0x0000
        /*0034*/ 	.byte	0x00, 0xf5, 0x21, 0x00


	//----- nvinfo : EIATTR_SPARSE_MMA_MASK
	.align		4
.L_13:
        /*0038*/ 	.byte	0x03, 0x50
        /*003a*/ 	.short	0x0000


	//----- nvinfo : EIATTR_MAXREG_COUNT
	.align		4
        /*003c*/ 	.byte	0x03, 0x1b
        /*003e*/ 	.short	0x00ff


	//----- nvinfo : EIATTR_NUM_BARRIERS
	.align		4
        /*0040*/ 	.byte	0x02, 0x4c
        /*0042*/ 	.byte	0x01
	.zero		1


	//----- nvinfo : EIATTR_MERCURY_ISA_VERSION
	.align		4
        /*0044*/ 	.byte	0x03, 0x5f
        /*0046*/ 	.short	0x0101


	//----- nvinfo : EIATTR_COOP_GROUP_MASK_REGIDS
	.align		4
        /*0048*/ 	.byte	0x04, 0x29
        /*004a*/ 	.short	(.L_15 - .L_14)


	//   ....[0]....
.L_14:
        /*004c*/ 	.word	0xffffffff


	//   ....[1]....
        /*0050*/ 	.word	0xffffffff


	//   ....[2]....
        /*0054*/ 	.word	0xffffffff


	//   ....[3]....
        /*0058*/ 	.word	0xffffffff


	//   ....[4]....
        /*005c*/ 	.word	0xffffffff


	//   ....[5]....
        /*0060*/ 	.word	0xffffffff


	//   ....[6]....
        /*0064*/ 	.word	0xffffffff


	//   ....[7]....
        /*0068*/ 	.word	0xffffffff


	//----- nvinfo : EIATTR_COOP_GROUP_INSTR_OFFSETS
	.align		4
.L_15:
        /*006c*/ 	.byte	0x04, 0x28
        /*006e*/ 	.short	(.L_17 - .L_16)


	//   ....[0]....
.L_16:
        /*0070*/ 	.word	0x000001d0


	//   ....[1]....
        /*0074*/ 	.word	0x00000240


	//   ....[2]....
        /*0078*/ 	.word	0x00000280


	//   ....[3]....
        /*007c*/ 	.word	0x000002d0


	//   ....[4]....
        /*0080*/ 	.word	0x00000310


	//   ....[5]....
        /*0084*/ 	.word	0x000003b0


	//   ....[6]....
        /*0088*/ 	.word	0x000003e0


	//   ....[7]....
        /*008c*/ 	.word	0x00000400


	//----- nvinfo : EIATTR_VRC_CTA_INIT_COUNT
	.align		4
.L_17:
        /*0090*/ 	.byte	0x02, 0x4a
	.zero		1
	.zero		1


	//----- nvinfo : EIATTR_EXIT_INSTR_OFFSETS
	.align		4
        /*0094*/ 	.byte	0x04, 0x1c
        /*0096*/ 	.short	(.L_19 - .L_18)


	//   ....[0]....
.L_18:
        /*0098*/ 	.word	0x00000380


	//   ....[1]....
        /*009c*/ 	.word	0x00000410


	//   ....[2]....
        /*00a0*/ 	.word	0x00000460


	//----- nvinfo : EIATTR_CRS_STACK_SIZE
	.align		4
.L_19:
        /*00a4*/ 	.byte	0x04, 0x1e
        /*00a6*/ 	.short	(.L_21 - .L_20)
.L_20:
        /*00a8*/ 	.word	0x00000000


	//----- nvinfo : EIATTR_CBANK_PARAM_SIZE
	.align		4
.L_21:
        /*00ac*/ 	.byte	0x03, 0x19
        /*00ae*/ 	.short	0x0014


	//----- nvinfo : EIATTR_PARAM_CBANK
	.align		4
        /*00b0*/ 	.byte	0x04, 0x0a
        /*00b2*/ 	.short	(.L_23 - .L_22)
	.align		4
.L_22:
        /*00b4*/ 	.word	index@(.nv.constant0._Z8reduceV2ILj256EEvPfS0_i)
        /*00b8*/ 	.short	0x0380
        /*00ba*/ 	.short	0x0014


	//----- nvinfo : EIATTR_SW_WAR
	.align		4
.L_23:
        /*00bc*/ 	.byte	0x04, 0x36
        /*00be*/ 	.short	(.L_25 - .L_24)
.L_24:
        /*00c0*/ 	.word	0x00000008
.L_25:


//--------------------- .nv.callgraph             --------------------------
	.section	.nv.callgraph,"",@"SHT_CUDA_CALLGRAPH"
	.align	4
	.sectionentsize	8
	.align		4
        /*0000*/ 	.word	0x00000000
	.align		4
        /*0004*/ 	.word	0xffffffff
	.align		4
        /*0008*/ 	.word	0x00000000
	.align		4
        /*000c*/ 	.word	0xfffffffe
	.align		4
        /*0010*/ 	.word	0x00000000
	.align		4
        /*0014*/ 	.word	0xfffffffd
	.align		4
        /*0018*/ 	.word	0x00000000
	.align		4
        /*001c*/ 	.word	0xfffffffc


//--------------------- .text._Z8reduceV2ILj256EEvPfS0_i --------------------------
	.section	.text._Z8reduceV2ILj256EEvPfS0_i,"ax",@progbits
	.align	128
        .global         _Z8reduceV2ILj256EEvPfS0_i
        .type           _Z8reduceV2ILj256EEvPfS0_i,@function
        .size           _Z8reduceV2ILj256EEvPfS0_i,(.L_x_6 - _Z8reduceV2ILj256EEvPfS0_i)
        .other          _Z8reduceV2ILj256EEvPfS0_i,@"STO_CUDA_ENTRY STV_DEFAULT"
_Z8reduceV2ILj256EEvPfS0_i:
.text._Z8reduceV2ILj256EEvPfS0_i:
[----:B------:R-:W-:Y:S01]  /*0000*/  LDC R1, c[0x0][0x37c] ;  /* 0x0000df00ff017b82 */ /* 0x000fe20000000800 */
[----:B------:R-:W0:Y:S01]  /*0010*/  S2R R0, SR_CTAID.X ;  /* 0x0000000000007919 */ /* 0x000e220000002500 */
[----:B------:R-:W0:Y:S01]  /*0020*/  LDCU UR4, c[0x0][0x360] ;  /* 0x00006c00ff0477ac */ /* 0x000e220008000800 */
[----:B------:R-:W-:Y:S01]  /*0030*/  BSSY.RECONVERGENT B0, `(.L_x_0) ;  /* 0x0000019000007945 */ /* 0x000fe20003800200 */
[----:B------:R-:W-:Y:S01]  /*0040*/  IMAD.MOV.U32 R10, RZ, RZ, RZ ;  /* 0x000000ffff0a7224 */ /* 0x000fe200078e00ff */
[----:B------:R-:W1:Y:S01]  /*0050*/  S2R R2, SR_TID.X ;  /* 0x0000000000027919 */ /* 0x000e620000002100 */
[----:B------:R-:W2:Y:S01]  /*0060*/  LDCU UR5, c[0x0][0x390] ;  /* 0x00007200ff0577ac */ /* 0x000ea20008000800 */
[----:B------:R-:W3:Y:S01]  /*0070*/  LDCU UR6, c[0x0][0x390] ;  /* 0x00007200ff0677ac */ /* 0x000ee20008000800 */
[----:B0-----:R-:W-:-:S05]  /*0080*/  IMAD R3, R0, UR4, RZ ;  /* 0x0000000400037c24 */ /* 0x001fca000f8e02ff */
[----:B-1----:R-:W-:-:S04]  /*0090*/  LEA R3, R3, R2, 0x1 ;  /* 0x0000000203037211 */ /* 0x002fc800078e08ff */
[----:B--2---:R-:W-:Y:S01]  /*00a0*/  ISETP.GE.AND P0, PT, R3, UR5, PT ;  /* 0x0000000503007c0c */ /* 0x004fe2000bf06270 */
[----:B------:R-:W0:-:S12]  /*00b0*/  LDCU.64 UR4, c[0x0][0x358] ;  /* 0x00006b00ff0477ac */ /* 0x000e180008000a00 */
[----:B---3--:R-:W-:Y:S05]  /*00c0*/  @P0 BRA `(.L_x_1) ;  /* 0x00000000003c0947 */ /* 0x008fea0003800000 */
[----:B------:R-:W1:Y:S01]  /*00d0*/  LDC R12, c[0x0][0x370] ;  /* 0x0000dc00ff0c7b82 */ /* 0x000e620000000800 */
[----:B------:R-:W-:-:S07]  /*00e0*/  HFMA2 R10, -RZ, RZ, 0, 0 ;  /* 0x00000000ff0a7431 */ /* 0x000fce00000001ff */
[----:B------:R-:W2:Y:S02]  /*00f0*/  LDC.64 R8, c[0x0][0x380] ;  /* 0x0000e000ff087b82 */ /* 0x000ea40000000a00 */
.L_x_2:
[C---:B------:R-:W-:Y:S01]  /*0100*/  VIADD R5, R3.reuse, 0x100 ;  /* 0x0000010003057836 */ /* 0x040fe20000000000 */
[----:B------:R-:W-:Y:S01]  /*0110*/  MOV R11, RZ ;  /* 0x000000ff000b7202 */ /* 0x000fe20000000f00 */
[----:B--2---:R-:W-:-:S03]  /*0120*/  IMAD.WIDE R6, R3, 0x4, R8 ;  /* 0x0000000403067825 */ /* 0x004fc600078e0208 */
[----:B------:R-:W-:-:S03]  /*0130*/  ISETP.GE.U32.AND P0, PT, R5, UR6, PT ;  /* 0x0000000605007c0c */ /* 0x000fc6000bf06070 */
[----:B0-----:R-:W2:Y:S10]  /*0140*/  LDG.E R6, desc[UR4][R6.64] ;  /* 0x0000000406067981 */ /* 0x001eb4000c1e1900 */
[----:B------:R-:W-:-:S05]  /*0150*/  @!P0 IMAD.WIDE.U32 R4, R5, 0x4, R8 ;  /* 0x0000000405048825 */ /* 0x000fca00078e0008 */
[----:B------:R-:W2:Y:S01]  /*0160*/  @!P0 LDG.E R11, desc[UR4][R4.64] ;  /* 0x00000004040b8981 */ /* 0x000ea2000c1e1900 */
[----:B-1----:R-:W-:-:S05]  /*0170*/  IMAD R3, R12, 0x200, R3 ;  /* 0x000002000c037824 */ /* 0x002fca00078e0203 */
[----:B------:R-:W-:Y:S01]  /*0180*/  ISETP.GE.AND P0, PT, R3, UR6, PT ;  /* 0x0000000603007c0c */ /* 0x000fe2000bf06270 */
[----:B--2---:R-:W-:-:S04]  /*0190*/  FADD R11, R6, R11 ;  /* 0x0000000b060b7221 */ /* 0x004fc80000000000 */
[----:B------:R-:W-:-:S08]  /*01a0*/  FADD R10, R11, R10 ;  /* 0x0000000a0b0a7221 */ /* 0x000fd00000000000 */
[----:B------:R-:W-:Y:S05]  /*01b0*/  @!P0 BRA `(.L_x_2) ;  /* 0xfffffffc00d08947 */ /* 0x000fea000383ffff */
.L_x_1:
[----:B0-----:R-:W-:Y:S05]  /*01c0*/  BSYNC.RECONVERGENT B0 ;  /* 0x0000000000007941 */ /* 0x001fea0003800200 */
.L_x_0:
[----:B------:R-:W0:Y:S01]  /*01d0*/  SHFL.DOWN PT, R3, R10, 0x10, 0x1f ;  /* 0x0a001f000a037f89 */ /* 0x000e2200000e0000 */
[----:B------:R-:W-:Y:S01]  /*01e0*/  BAR.SYNC.DEFER_BLOCKING 0x0 ;  /* 0x0000000000007b1d */ /* 0x000fe20000010000 */
[----:B------:R-:W-:-:S05]  /*01f0*/  ISETP.GT.U32.AND P1, PT, R2, 0x7, PT ;  /* 0x000000070200780c */ /* 0x000fca0003f24070 */
[----:B------:R-:W-:Y:S08]  /*0200*/  BSSY.RECONVERGENT B0, `(.L_x_3) ;  /* 0x000001a000007945 */ /* 0x000ff00003800200 */
[----:B------:R-:W1:Y:S01]  /*0210*/  @!P1 S2R R11, SR_CgaCtaId ;  /* 0x00000000000b9919 */ /* 0x000e620000008800 */
[----:B0-----:R-:W-:Y:S01]  /*0220*/  FADD R4, R3, R10 ;  /* 0x0000000a03047221 */ /* 0x001fe20000000000 */
[----:B------:R-:W-:-:S04]  /*0230*/  @!P1 MOV R10, 0x400 ;  /* 0x00000400000a9802 */ /* 0x000fc80000000f00 */
[----:B------:R-:W0:Y:S01]  /*0240*/  SHFL.DOWN PT, R3, R4, 0x8, 0x1f ;  /* 0x09001f0004037f89 */ /* 0x000e2200000e0000 */
[----:B-1----:R-:W-:Y:S01]  /*0250*/  @!P1 LEA R10, R11, R10, 0x18 ;  /* 0x0000000a0b0a9211 */ /* 0x002fe200078ec0ff */
[----:B0-----:R-:W-:Y:S01]  /*0260*/  FADD R5, R4, R3 ;  /* 0x0000000304057221 */ /* 0x001fe20000000000 */
[----:B------:R-:W-:-:S04]  /*0270*/  LOP3.LUT P0, R3, R2, 0x1f, RZ, 0xc0, !PT ;  /* 0x0000001f02037812 */ /* 0x000fc8000780c0ff */
[----:B------:R-:W0:Y:S01]  /*0280*/  SHFL.DOWN PT, R6, R5, 0x4, 0x1f ;  /* 0x08801f0005067f89 */ /* 0x000e2200000e0000 */
[----:B------:R-:W-:-:S08]  /*0290*/  @!P1 LEA R3, R3, R10, 0x2 ;  /* 0x0000000a03039211 */ /* 0x000fd000078e10ff */
[----:B------:R-:W1:Y:S01]  /*02a0*/  @!P0 S2R R9, SR_CgaCtaId ;  /* 0x0000000000098919 */ /* 0x000e620000008800 */
[----:B------:R-:W-:Y:S01]  /*02b0*/  @!P0 MOV R4, 0x400 ;  /* 0x0000040000048802 */ /* 0x000fe20000000f00 */
[----:B0-----:R-:W-:-:S05]  /*02c0*/  FADD R6, R5, R6 ;  /* 0x0000000605067221 */ /* 0x001fca0000000000 */
[----:B------:R-:W0:Y:S01]  /*02d0*/  SHFL.DOWN PT, R7, R6, 0x2, 0x1f ;  /* 0x08401f0006077f89 */ /* 0x000e2200000e0000 */
[----:B-1----:R-:W-:-:S04]  /*02e0*/  @!P0 LEA R5, R9, R4, 0x18 ;  /* 0x0000000409058211 */ /* 0x002fc800078ec0ff */
[----:B------:R-:W-:Y:S01]  /*02f0*/  @!P0 LEA.HI R5, R2, R5, RZ, 0x1d ;  /* 0x0000000502058211 */ /* 0x000fe200078fe8ff */
[----:B0-----:R-:W-:-:S05]  /*0300*/  FADD R7, R6, R7 ;  /* 0x0000000706077221 */ /* 0x001fca0000000000 */
[----:B------:R-:W0:Y:S02]  /*0310*/  SHFL.DOWN PT, R8, R7, 0x1, 0x1f ;  /* 0x08201f0007087f89 */ /* 0x000e2400000e0000 */
[----:B0-----:R-:W-:-:S05]  /*0320*/  FADD R8, R7, R8 ;  /* 0x0000000807087221 */ /* 0x001fca0000000000 */
[----:B------:R0:W-:Y:S01]  /*0330*/  @!P0 STS [R5], R8 ;  /* 0x0000000805008388 */ /* 0x0001e20000000800 */
[----:B------:R-:W-:Y:S06]  /*0340*/  BAR.SYNC.DEFER_BLOCKING 0x0 ;  /* 0x0000000000007b1d */ /* 0x000fec0000010000 */
[----:B------:R-:W1:Y:S01]  /*0350*/  @!P1 LDS R3, [R3] ;  /* 0x0000000003039984 */ /* 0x000e620000000800 */
[----:B------:R-:W-:Y:S05]  /*0360*/  @!P1 BRA `(.L_x_4) ;  /* 0x00000000000c9947 */ /* 0x000fea0003800000 */
[----:B------:R-:W-:-:S13]  /*0370*/  ISETP.GT.U32.AND P0, PT, R2, 0x1f, PT ;  /* 0x0000001f0200780c */ /* 0x000fda0003f04070 */
[----:B------:R-:W-:Y:S05]  /*0380*/  @P0 EXIT ;  /* 0x000000000000094d */ /* 0x000fea0003800000 */
[----:B-1----:R-:W-:-:S07]  /*0390*/  MOV R3, RZ ;  /* 0x000000ff00037202 */ /* 0x002fce0000000f00 */
.L_x_4:
[----:B------:R-:W-:Y:S05]  /*03a0*/  BSYNC.RECONVERGENT B0 ;  /* 0x0000000000007941 */ /* 0x000fea0003800200 */
.L_x_3:
[----:B-1----:R-:W1:Y:S01]  /*03b0*/  SHFL.DOWN PT, R4, R3, 0x4, 0x1f ;  /* 0x08801f0003047f89 */ /* 0x002e6200000e0000 */
[----:B------:R-:W-:Y:S01]  /*03c0*/  ISETP.NE.AND P0, PT, R2, RZ, PT ;  /* 0x000000ff0200720c */ /* 0x000fe20003f05270 */
[----:B-1----:R-:W-:-:S05]  /*03d0*/  FADD R4, R4, R3 ;  /* 0x0000000304047221 */ /* 0x002fca0000000000 */
[----:B0-----:R-:W0:Y:S02]  /*03e0*/  SHFL.DOWN PT, R5, R4, 0x2, 0x1f ;  /* 0x08401f0004057f89 */ /* 0x001e2400000e0000 */
[----:B0-----:R-:W-:-:S05]  /*03f0*/  FADD R5, R4, R5 ;  /* 0x0000000504057221 */ /* 0x001fca0000000000 */
[----:B------:R0:W1:Y:S01]  /*0400*/  SHFL.DOWN PT, R6, R5, 0x1, 0x1f ;  /* 0x08201f0005067f89 */ /* 0x00006200000e0000 */
[----:B------:R-:W-:Y:S05]  /*0410*/  @P0 EXIT ;  /* 0x000000000000094d */ /* 0x000fea0003800000 */
[----:B------:R-:W2:Y:S01]  /*0420*/  LDC.64 R2, c[0x0][0x388] ;  /* 0x0000e200ff027b82 */ /* 0x000ea20000000a00 */
[----:B01----:R-:W-:Y:S01]  /*0430*/  FADD R5, R5, R6 ;  /* 0x0000000605057221 */ /* 0x003fe20000000000 */
[----:B--2---:R-:W-:-:S05]  /*0440*/  IMAD.WIDE.U32 R2, R0, 0x4, R2 ;  /* 0x0000000400027825 */ /* 0x004fca00078e0002 */
[----:B------:R-:W-:Y:S01]  /*0450*/  STG.E desc[UR4][R2.64], R5 ;  /* 0x0000000502007986 */ /* 0x000fe2000c101904 */
[----:B------:R-:W-:Y:S05]  /*0460*/  EXIT ;  /* 0x000000000000794d */ /* 0x000fea0003800000 */
.L_x_5:
[----:B------:R-:W-:-:S00]  /*0470*/  BRA `(.L_x_5) ;  /* 0xfffffffc00fc7947 */ /* 0x000fc0000383ffff */
[----:B------:R-:W-:-:S00]  /*0480*/  NOP ;  /* 0x0000000000007918 */ /* 0x000fc00000000000 */
[----:B------:R-:W-:-:S00]  /*0490*/  NOP ;  /* 0x0000000000007918 */ /* 0x000fc00000000000 */
[----:B------:R-:W-:-:S00]  /*04a0*/  NOP ;  /* 0x0000000000007918 */ /* 0x000fc00000000000 */
[----:B------:R-:W-:-:S00]  /*04b0*/  NOP ;  /* 0x0000000000007918 */ /* 0x000fc00000000000 */
[----:B------:R-:W-:-:S00]  /*04c0*/  NOP ;  /* 0x0000000000007918 */ /* 0x000fc00000000000 */
[----:B------:R-:W-:-:S00]  /*04d0*/  NOP ;  /* 0x0000000000007918 */ /* 0x000fc00000000000 */
[----:B------:R-:W-:-:S00]  /*04e0*/  NOP ;  /* 0x0000000000007918 */ /* 0x000fc00000000000 */
[----:B------:R-:W-:-:S00]  /*04f0*/  NOP ;  /* 0x0000000000007918 */ /* 0x000fc00000000000 */
.L_x_6:


//--------------------- .nv.shared._Z8reduceV2ILj256EEvPfS0_i --------------------------
	.section	.nv.shared._Z8reduceV2ILj256EEvPfS0_i,"aw",@nobits
	.sectionflags	@""
	.align	16
	.zero		1024


//--------------------- .nv.shared.reserved.0     --------------------------
	.section	.nv.shared.reserved.0,"aw",@nobits
	.weak		__nv_reservedSMEM_offset_0_alias
	.size		__nv_reservedSMEM_offset_0_alias, 0, 64
	.other		__nv_reservedSMEM_offset_0_alias,@"STO_CUDA_RESERVED_SHARED STV_DEFAULT"
__nv_reservedSMEM_offset_0_alias:
	.zero		0
	.zero		64


//--------------------- .nv.constant0._Z8reduceV2ILj256EEvPfS0_i --------------------------
	.section	.nv.constant0._Z8reduceV2ILj256EEvPfS0_i,"a",@progbits
	.sectionflags	@""
	.align	4
.nv.constant0._Z8reduceV2ILj256EEvPfS0_i:
	.zero		916


//--------------------- SYMBOLS --------------------------

	.type		.nv.reservedSmem.offset0,@object
	.size		.nv.reservedSmem.offset0,0x4
	.type		.nv.reservedSmem.cap,@object
	.size		.nv.reservedSmem.cap,0x4
